	.headerflags	@"EF_CUDA_TEXMODE_UNIFIED EF_CUDA_64BIT_ADDRESS EF_CUDA_ACCELERATORS EF_CUDA_SM90 EF_CUDA_VIRTUAL_SM(EF_CUDA_SM90)"
	.elftype	@"ET_EXEC"


//--------------------- .nv.info                  --------------------------
	.section	.nv.info,"",@"SHT_CUDA_INFO"
	.align	4


	//----- nvinfo : EIATTR_REGCOUNT
	.align		4
        /*0000*/ 	.byte	0x04, 0x2f
        /*0002*/ 	.short	(.L_3 - .L_2)
	.align		4
.L_2:
        /*0004*/ 	.word	index@(triton_poi_fused__native_batch_norm_legit_no_training_relu_35)
        /*0008*/ 	.word	0x00000020


	//----- nvinfo : EIATTR_MIN_STACK_SIZE
	.align		4
.L_3:
        /*000c*/ 	.byte	0x04, 0x12
        /*000e*/ 	.short	(.L_5 - .L_4)
	.align		4
.L_4:
        /*0010*/ 	.word	index@(triton_poi_fused__native_batch_norm_legit_no_training_relu_35)
        /*0014*/ 	.word	0x00000000


	//----- nvinfo : EIATTR_FRAME_SIZE
	.align		4
.L_5:
        /*0018*/ 	.byte	0x04, 0x11
        /*001a*/ 	.short	(.L_7 - .L_6)
	.align		4
.L_6:
        /*001c*/ 	.word	index@(triton_poi_fused__native_batch_norm_legit_no_training_relu_35)
        /*0020*/ 	.word	0x00000000


	//----- nvinfo : EIATTR_MIN_STACK_SIZE
	.align		4
.L_7:
        /*0024*/ 	.byte	0x04, 0x12
        /*0026*/ 	.short	(.L_9 - .L_8)
	.align		4
.L_8:
        /*0028*/ 	.word	index@(triton_poi_fused__native_batch_norm_legit_no_training_relu_35)
        /*002c*/ 	.word	0x00000000
.L_9:


//--------------------- .nv.info.triton_poi_fused__native_batch_norm_legit_no_training_relu_35 --------------------------
	.section	.nv.info.triton_poi_fused__native_batch_norm_legit_no_training_relu_35,"",@"SHT_CUDA_INFO"
	.sectionflags	@""
	.align	4


	//----- nvinfo : EIATTR_CUDA_API_VERSION
	.align		4
        /*0000*/ 	.byte	0x04, 0x37
        /*0002*/ 	.short	(.L_11 - .L_10)
.L_10:
        /*0004*/ 	.word	0x0000007c


	//----- nvinfo : EIATTR_KPARAM_INFO
	.align		4
.L_11:
        /*0008*/ 	.byte	0x04, 0x17
        /*000a*/ 	.short	(.L_13 - .L_12)
.L_12:
        /*000c*/ 	.word	0x00000000
        /*0010*/ 	.short	0x0007
        /*0012*/ 	.short	0x0034
        /*0014*/ 	.byte	0x00, 0xf0, 0x11, 0x00


	//----- nvinfo : EIATTR_KPARAM_INFO
	.align		4
.L_13:
        /*0018*/ 	.byte	0x04, 0x17
        /*001a*/ 	.short	(.L_15 - .L_14)
.L_14:
        /*001c*/ 	.word	0x00000000
        /*0020*/ 	.short	0x0006
        /*0022*/ 	.short	0x0030
        /*0024*/ 	.byte	0x00, 0xf0, 0x11, 0x00


	//----- nvinfo : EIATTR_KPARAM_INFO
	.align		4
.L_15:
        /*0028*/ 	.byte	0x04, 0x17
        /*002a*/ 	.short	(.L_17 - .L_16)
.L_16:
        /*002c*/ 	.word	0x00000000
        /*0030*/ 	.short	0x0005
        /*0032*/ 	.short	0x0028
        /*0034*/ 	.byte	0x00, 0xf4, 0x21, 0x00


	//----- nvinfo : EIATTR_KPARAM_INFO
	.align		4
.L_17:
        /*0038*/ 	.byte	0x04, 0x17
        /*003a*/ 	.short	(.L_19 - .L_18)
.L_18:
        /*003c*/ 	.word	0x00000000
        /*0040*/ 	.short	0x0004
        /*0042*/ 	.short	0x0020
        /*0044*/ 	.byte	0x00, 0xf4, 0x21, 0x00


	//----- nvinfo : EIATTR_KPARAM_INFO
	.align		4
.L_19:
        /*0048*/ 	.byte	0x04, 0x17
        /*004a*/ 	.short	(.L_21 - .L_20)
.L_20:
        /*004c*/ 	.word	0x00000000
        /*0050*/ 	.short	0x0003
        /*0052*/ 	.short	0x0018
        /*0054*/ 	.byte	0x00, 0xf4, 0x21, 0x00


	//----- nvinfo : EIATTR_KPARAM_INFO
	.align		4
.L_21:
        /*0058*/ 	.byte	0x04, 0x17
        /*005a*/ 	.short	(.L_23 - .L_22)
.L_22:
        /*005c*/ 	.word	0x00000000
        /*0060*/ 	.short	0x0002
        /*0062*/ 	.short	0x0010
        /*0064*/ 	.byte	0x00, 0xf4, 0x21, 0x00


	//----- nvinfo : EIATTR_KPARAM_INFO
	.align		4
.L_23:
        /*0068*/ 	.byte	0x04, 0x17
        /*006a*/ 	.short	(.L_25 - .L_24)
.L_24:
        /*006c*/ 	.word	0x00000000
        /*0070*/ 	.short	0x0001
        /*0072*/ 	.short	0x0008
        /*0074*/ 	.byte	0x00, 0xf4, 0x21, 0x00


	//----- nvinfo : EIATTR_KPARAM_INFO
	.align		4
.L_25:
        /*0078*/ 	.byte	0x04, 0x17
        /*007a*/ 	.short	(.L_27 - .L_26)
.L_26:
        /*007c*/ 	.word	0x00000000
        /*0080*/ 	.short	0x0000
        /*0082*/ 	.short	0x0000
        /*0084*/ 	.byte	0x00, 0xf4, 0x21, 0x00


	//----- nvinfo : EIATTR_SPARSE_MMA_MASK
	.align		4
.L_27:
        /*0088*/ 	.byte	0x03, 0x50
        /*008a*/ 	.short	0x0000


	//----- nvinfo : EIATTR_MAXREG_COUNT
	.align		4
        /*008c*/ 	.byte	0x03, 0x1b
        /*008e*/ 	.short	0x00ff


	//----- nvinfo : EIATTR_EXIT_INSTR_OFFSETS
	.align		4
        /*0090*/ 	.byte	0x04, 0x1c
        /*0092*/ 	.short	(.L_29 - .L_28)


	//   ....[0]....
.L_28:
        /*0094*/ 	.word	0x00000bd0


	//   ....[1]....
        /*0098*/ 	.word	0x00000ca0


	//----- nvinfo : EIATTR_REQNTID
	.align		4
.L_29:
        /*009c*/ 	.byte	0x04, 0x10
        /*009e*/ 	.short	(.L_31 - .L_30)
.L_30:
        /*00a0*/ 	.word	0x00000080
        /*00a4*/ 	.word	0x00000001
        /*00a8*/ 	.word	0x00000001


	//----- nvinfo : EIATTR_CBANK_PARAM_SIZE
	.align		4
.L_31:
        /*00ac*/ 	.byte	0x03, 0x19
        /*00ae*/ 	.short	0x0038


	//----- nvinfo : EIATTR_PARAM_CBANK
	.align		4
        /*00b0*/ 	.byte	0x04, 0x0a
        /*00b2*/ 	.short	(.L_33 - .L_32)
	.align		4
.L_32:
        /*00b4*/ 	.word	index@(.nv.constant0.triton_poi_fused__native_batch_norm_legit_no_training_relu_35)
        /*00b8*/ 	.short	0x0210
        /*00ba*/ 	.short	0x0038


	//----- nvinfo : EIATTR_SW_WAR
	.align		4
.L_33:
        /*00bc*/ 	.byte	0x04, 0x36
        /*00be*/ 	.short	(.L_35 - .L_34)
.L_34:
        /*00c0*/ 	.word	0x00000008
.L_35:


//--------------------- .nv.callgraph             --------------------------
	.section	.nv.callgraph,"",@"SHT_CUDA_CALLGRAPH"
	.align	4
	.sectionentsize	8
	.align		4
        /*0000*/ 	.word	0x00000000
	.align		4
        /*0004*/ 	.word	0xffffffff
	.align		4
        /*0008*/ 	.word	0x00000000
	.align		4
        /*000c*/ 	.word	0xfffffffe
	.align		4
        /*0010*/ 	.word	0x00000000
	.align		4
        /*0014*/ 	.word	0xfffffffd
	.align		4
        /*0018*/ 	.word	0x00000000
	.align		4
        /*001c*/ 	.word	0xfffffffc


//--------------------- .nv.constant4             --------------------------
	.section	.nv.constant4,"a",@progbits
	.align	8
	.align		8
.nv.constant4:
        /*0000*/ 	.dword	_$_str
	.align		8
        /*0008*/ 	.dword	_$_str_$_2


//--------------------- .text.triton_poi_fused__native_batch_norm_legit_no_training_relu_35 --------------------------
	.section	.text.triton_poi_fused__native_batch_norm_legit_no_training_relu_35,"ax",@progbits
	.sectionflags	@"SHF_BARRIERS=1"
	.align	128
        .global         triton_poi_fused__native_batch_norm_legit_no_training_relu_35
        .type           triton_poi_fused__native_batch_norm_legit_no_training_relu_35,@function
        .size           triton_poi_fused__native_batch_norm_legit_no_training_relu_35,(.L_x_1 - triton_poi_fused__native_batch_norm_legit_no_training_relu_35)
        .other          triton_poi_fused__native_batch_norm_legit_no_training_relu_35,@"STO_CUDA_ENTRY STV_DEFAULT"
triton_poi_fused__native_batch_norm_legit_no_training_relu_35:
.text.triton_poi_fused__native_batch_norm_legit_no_training_relu_35:
[----:B------:R-:W0:Y:S01]  /*0000*/  LDC R1, c[0x0][0x28] ;  /* 0x00000a00ff017b82 */ /* 0x000e220000000800 */
[----:B------:R-:W1:Y:S07]  /*0010*/  S2R R2, SR_CTAID.Y ;  /* 0x0000000000027919 */ /* 0x000e6e0000002600 */
[----:B------:R-:W2:Y:S01]  /*0020*/  LDC.64 R8, c[0x0][0x220] ;  /* 0x00008800ff087b82 */ /* 0x000ea20000000a00 */
[----:B------:R-:W-:Y:S01]  /*0030*/  CS2R R6, SRZ ;  /* 0x0000000000067805 */ /* 0x000fe2000001ff00 */
[----:B------:R-:W-:Y:S01]  /*0040*/  ULDC.64 UR6, c[0x0][0x208] ;  /* 0x0000820000067ab9 */ /* 0x000fe20000000a00 */
[----:B------:R-:W3:Y:S01]  /*0050*/  S2R R10, SR_TID.X ;  /* 0x00000000000a7919 */ /* 0x000ee20000002100 */
[----:B------:R-:W4:Y:S04]  /*0060*/  S2R R11, SR_CTAID.X ;  /* 0x00000000000b7919 */ /* 0x000f280000002500 */
[----:B------:R-:W5:Y:S08]  /*0070*/  LDC.64 R24, c[0x0][0x210] ;  /* 0x00008400ff187b82 */ /* 0x000f700000000a00 */
[----:B------:R-:W4:Y:S01]  /*0080*/  LDC.64 R26, c[0x0][0x218] ;  /* 0x00008600ff1a7b82 */ /* 0x000f220000000a00 */
[----:B-1----:R-:W-:-:S02]  /*0090*/  IMAD.SHL.U32 R2, R2, 0x20, RZ ;  /* 0x0000002002027824 */ /* 0x002fc400078e00ff */
[----:B---3--:R-:W-:-:S05]  /*00a0*/  IMAD.SHL.U32 R3, R10, 0x4, RZ ;  /* 0x000000040a037824 */ /* 0x008fca00078e00ff */
[----:B------:R-:W-:-:S04]  /*00b0*/  LOP3.LUT R20, R2, 0x1c, R3, 0xf8, !PT ;  /* 0x0000001c02147812 */ /* 0x000fc800078ef803 */
[C---:B------:R-:W-:Y:S01]  /*00c0*/  ISETP.GE.AND P0, PT, R20.reuse, 0x180, PT ;  /* 0x000001801400780c */ /* 0x040fe20003f06270 */
[----:B------:R-:W-:-:S05]  /*00d0*/  IMAD.HI R0, R20, 0x2aaaaaab, RZ ;  /* 0x2aaaaaab14007827 */ /* 0x000fca00078e02ff */
[----:B------:R-:W-:-:S04]  /*00e0*/  SHF.R.U32.HI R5, RZ, 0x1f, R0 ;  /* 0x0000001fff057819 */ /* 0x000fc80000011600 */
[----:B------:R-:W-:Y:S02]  /*00f0*/  LEA.HI.SX32 R13, R0, R5, 0x1c ;  /* 0x00000005000d7211 */ /* 0x000fe400078fe2ff */
[----:B------:R-:W-:-:S03]  /*0100*/  CS2R R4, SRZ ;  /* 0x0000000000047805 */ /* 0x000fc6000001ff00 */
[----:B------:R-:W-:-:S04]  /*0110*/  IMAD R20, R13, -0x60, R20 ;  /* 0xffffffa00d147824 */ /* 0x000fc800078e0214 */
[----:B--2---:R-:W-:-:S05]  /*0120*/  IMAD.WIDE R8, R20, 0x4, R8 ;  /* 0x0000000414087825 */ /* 0x004fca00078e0208 */
[----:B------:R1:W2:Y:S01]  /*0130*/  @!P0 LDG.E.EL.128 R4, desc[UR6][R8.64] ;  /* 0x0000000608048981 */ /* 0x0002a2000c2e1d00 */
[----:B------:R-:W-:Y:S01]  /*0140*/  SHF.R.U32.HI R21, RZ, 0x3, R10 ;  /* 0x00000003ff157819 */ /* 0x000fe2000001160a */
[----:B----4-:R-:W-:Y:S01]  /*0150*/  IMAD.SHL.U32 R0, R11, 0x20, RZ ;  /* 0x000000200b007824 */ /* 0x010fe200078e00ff */
[----:B------:R-:W-:Y:S01]  /*0160*/  CS2R R14, SRZ ;  /* 0x00000000000e7805 */ /* 0x000fe2000001ff00 */
[----:B------:R-:W-:Y:S01]  /*0170*/  IMAD R13, R13, 0xd80, R20 ;  /* 0x00000d800d0d7824 */ /* 0x000fe200078e0214 */
[----:B------:R-:W-:Y:S02]  /*0180*/  SGXT.U32 R21, R21, 0x4 ;  /* 0x000000041515781a */ /* 0x000fe40000000000 */
[----:B------:R-:W-:Y:S01]  /*0190*/  CS2R R18, SRZ ;  /* 0x0000000000127805 */ /* 0x000fe2000001ff00 */
[----:B0-----:R-:W-:Y:S01]  /*01a0*/  IMAD.WIDE R26, R20, 0x4, R26 ;  /* 0x00000004141a7825 */ /* 0x001fe200078e021a */
[----:B------:R-:W-:Y:S02]  /*01b0*/  LOP3.LUT R10, R0, R21, RZ, 0xfc, !PT ;  /* 0x00000015000a7212 */ /* 0x000fe400078efcff */
[----:B-1----:R-:W-:-:S02]  /*01c0*/  CS2R R8, SRZ ;  /* 0x0000000000087805 */ /* 0x002fc4000001ff00 */
[----:B------:R-:W-:Y:S02]  /*01d0*/  LOP3.LUT R11, R0, 0x10, R21, 0xfe, !PT ;  /* 0x00000010000b7812 */ /* 0x000fe400078efe15 */
[C---:B------:R-:W-:Y:S01]  /*01e0*/  ISETP.LT.AND P1, PT, R10.reuse, 0x24, !P0 ;  /* 0x000000240a00780c */ /* 0x040fe20004721270 */
[--C-:B------:R-:W-:Y:S01]  /*01f0*/  IMAD R23, R10, 0x60, R13.reuse ;  /* 0x000000600a177824 */ /* 0x100fe200078e020d */
[C---:B------:R-:W-:Y:S01]  /*0200*/  ISETP.LT.AND P2, PT, R11.reuse, 0x24, !P0 ;  /* 0x000000240b00780c */ /* 0x040fe20004741270 */
[----:B------:R-:W-:Y:S01]  /*0210*/  IMAD R17, R11, 0x60, R13 ;  /* 0x000000600b117824 */ /* 0x000fe200078e020d */
[----:B------:R-:W-:Y:S01]  /*0220*/  CS2R R10, SRZ ;  /* 0x00000000000a7805 */ /* 0x000fe2000001ff00 */
[----:B-----5:R-:W-:Y:S01]  /*0230*/  IMAD.WIDE R22, R23, 0x4, R24 ;  /* 0x0000000417167825 */ /* 0x020fe200078e0218 */
[----:B------:R-:W-:-:S03]  /*0240*/  CS2R R12, SRZ ;  /* 0x00000000000c7805 */ /* 0x000fc6000001ff00 */
[----:B------:R-:W-:Y:S01]  /*0250*/  IMAD.WIDE R24, R17, 0x4, R24 ;  /* 0x0000000411187825 */ /* 0x000fe200078e0218 */
[----:B------:R-:W-:Y:S02]  /*0260*/  CS2R R16, SRZ ;  /* 0x0000000000107805 */ /* 0x000fe4000001ff00 */
[----:B------:R0:W3:Y:S04]  /*0270*/  @!P0 LDG.E.EL.128 R12, desc[UR6][R26.64] ;  /* 0x000000061a0c8981 */ /* 0x0000e8000c2e1d00 */
[----:B------:R1:W3:Y:S04]  /*0280*/  @P1 LDG.E.EL.128 R8, desc[UR6][R22.64] ;  /* 0x0000000616081981 */ /* 0x0002e8000c2e1d00 */
[----:B------:R4:W5:Y:S01]  /*0290*/  @P2 LDG.E.EL.128 R16, desc[UR6][R24.64] ;  /* 0x0000000618102981 */ /* 0x000962000c2e1d00 */
[----:B0-----:R-:W0:Y:S01]  /*02a0*/  LDC.64 R26, c[0x0][0x228] ;  /* 0x00008a00ff1a7b82 */ /* 0x001e220000000a00 */
[----:B--2---:R-:W-:-:S04]  /*02b0*/  FADD R4, R4, 0.0010000000474974513054 ;  /* 0x3a83126f04047421 */ /* 0x004fc80000000000 */
[----:B------:R-:W2:Y:S01]  /*02c0*/  MUFU.SQRT R28, R4 ;  /* 0x00000004001c7308 */ /* 0x000ea20000002000 */
[----:B-1----:R-:W-:Y:S01]  /*02d0*/  FADD R23, R7, 0.0010000000474974513054 ;  /* 0x3a83126f07177421 */ /* 0x002fe20000000000 */
[----:B------:R-:W-:Y:S01]  /*02e0*/  FADD R6, R6, 0.0010000000474974513054 ;  /* 0x3a83126f06067421 */ /* 0x000fe20000000000 */
[----:B------:R-:W-:-:S05]  /*02f0*/  FADD R5, R5, 0.0010000000474974513054 ;  /* 0x3a83126f05057421 */ /* 0x000fca0000000000 */
[----:B----4-:R-:W1:Y:S01]  /*0300*/  MUFU.SQRT R24, R6 ;  /* 0x0000000600187308 */ /* 0x010e620000002000 */
[----:B--2---:R-:W-:-:S07]  /*0310*/  FSETP.GT.AND P6, PT, R28, 8.50705917302346158658e+37, PT ;  /* 0x7e8000001c00780b */ /* 0x004fce0003fc4000 */
[----:B------:R-:W2:Y:S01]  /*0320*/  MUFU.SQRT R23, R23 ;  /* 0x0000001700177308 */ /* 0x000ea20000002000 */
[----:B------:R-:W-:Y:S01]  /*0330*/  FSETP.GEU.AND P1, PT, R28, 1.175494350822287508e-38, PT ;  /* 0x008000001c00780b */ /* 0x000fe20003f2e000 */
[----:B------:R-:W-:-:S06]  /*0340*/  IMAD.MOV.U32 R7, RZ, RZ, 0x3e800000 ;  /* 0x3e800000ff077424 */ /* 0x000fcc00078e00ff */
[----:B------:R4:W0:Y:S01]  /*0350*/  MUFU.SQRT R29, R5 ;  /* 0x00000005001d7308 */ /* 0x0008220000002000 */
[----:B-1----:R-:W-:Y:S01]  /*0360*/  FSETP.GT.AND P4, PT, R24, 8.50705917302346158658e+37, PT ;  /* 0x7e8000001800780b */ /* 0x002fe20003f84000 */
[----:B------:R-:W-:Y:S01]  /*0370*/  @P6 FMUL R28, R28, 0.25 ;  /* 0x3e8000001c1c6820 */ /* 0x000fe20000400000 */
[----:B----4-:R-:W-:Y:S02]  /*0380*/  FSEL R5, R7, 1, P6 ;  /* 0x3f80000007057808 */ /* 0x010fe40003000000 */
[----:B--2---:R-:W-:Y:S01]  /*0390*/  FSETP.GT.AND P6, PT, R23, 8.50705917302346158658e+37, PT ;  /* 0x7e8000001700780b */ /* 0x004fe20003fc4000 */
[----:B------:R-:W-:Y:S01]  /*03a0*/  @!P1 FMUL R28, R28, 16777216 ;  /* 0x4b8000001c1c9820 */ /* 0x000fe20000400000 */
[----:B------:R-:W-:Y:S01]  /*03b0*/  FSETP.GEU.AND P5, PT, R24, 1.175494350822287508e-38, PT ;  /* 0x008000001800780b */ /* 0x000fe20003fae000 */
[----:B------:R-:W-:Y:S01]  /*03c0*/  @!P1 FMUL R5, R5, 16777216 ;  /* 0x4b80000005059820 */ /* 0x000fe20000400000 */
[----:B0-----:R-:W-:Y:S02]  /*03d0*/  FSETP.GT.AND P2, PT, R29, 8.50705917302346158658e+37, PT ;  /* 0x7e8000001d00780b */ /* 0x001fe40003f44000 */
[----:B------:R-:W-:-:S02]  /*03e0*/  FSETP.GEU.AND P1, PT, R23, 1.175494350822287508e-38, PT ;  /* 0x008000001700780b */ /* 0x000fc40003f2e000 */
[----:B------:R-:W-:Y:S01]  /*03f0*/  FSETP.GEU.AND P3, PT, R29, 1.175494350822287508e-38, PT ;  /* 0x008000001d00780b */ /* 0x000fe20003f6e000 */
[C---:B---3--:R-:W-:Y:S01]  /*0400*/  FADD R22, -R12.reuse, R8 ;  /* 0x000000080c167221 */ /* 0x048fe20000000100 */
[----:B-----5:R-:W-:Y:S01]  /*0410*/  FADD R16, -R12, R16 ;  /* 0x000000100c107221 */ /* 0x020fe20000000100 */
[----:B------:R-:W-:Y:S01]  /*0420*/  @P4 FMUL R24, R24, 0.25 ;  /* 0x3e80000018184820 */ /* 0x000fe20000400000 */
[----:B------:R-:W-:Y:S01]  /*0430*/  FADD R12, -R13, R9 ;  /* 0x000000090d0c7221 */ /* 0x000fe20000000100 */
[----:B------:R-:W-:Y:S01]  /*0440*/  @P6 FMUL R23, R23, 0.25 ;  /* 0x3e80000017176820 */ /* 0x000fe20000400000 */
[----:B------:R-:W0:Y:S01]  /*0450*/  LDC.64 R8, c[0x0][0x230] ;  /* 0x00008c00ff087b82 */ /* 0x000e220000000a00 */
[----:B------:R-:W-:Y:S02]  /*0460*/  @!P5 FMUL R24, R24, 16777216 ;  /* 0x4b8000001818d820 */ /* 0x000fe40000400000 */
[----:B------:R-:W-:Y:S02]  /*0470*/  @P2 FMUL R29, R29, 0.25 ;  /* 0x3e8000001d1d2820 */ /* 0x000fe40000400000 */
[----:B------:R-:W-:-:S02]  /*0480*/  @!P1 FMUL R23, R23, 16777216 ;  /* 0x4b80000017179820 */ /* 0x000fc40000400000 */
[----:B------:R-:W-:Y:S01]  /*0490*/  @!P3 FMUL R29, R29, 16777216 ;  /* 0x4b8000001d1db820 */ /* 0x000fe20000400000 */
[----:B------:R-:W1:Y:S01]  /*04a0*/  MUFU.RCP R6, R28 ;  /* 0x0000001c00067308 */ /* 0x000e620000001000 */
[----:B------:R-:W-:Y:S01]  /*04b0*/  FADD R17, -R13, R17 ;  /* 0x000000110d117221 */ /* 0x000fe20000000100 */
[C---:B------:R-:W-:Y:S01]  /*04c0*/  FADD R13, -R14.reuse, R10 ;  /* 0x0000000a0e0d7221 */ /* 0x040fe20000000100 */
[----:B------:R-:W-:-:S05]  /*04d0*/  FADD R18, -R14, R18 ;  /* 0x000000120e127221 */ /* 0x000fca0000000100 */
[----:B------:R2:W3:Y:S01]  /*04e0*/  MUFU.RCP R4, R29 ;  /* 0x0000001d00047308 */ /* 0x0004e20000001000 */
[----:B------:R-:W-:Y:S01]  /*04f0*/  FADD R14, -R15, R11 ;  /* 0x0000000b0f0e7221 */ /* 0x000fe20000000100 */
[----:B------:R-:W-:-:S06]  /*0500*/  FSEL R25, R7, 1, P2 ;  /* 0x3f80000007197808 */ /* 0x000fcc0001000000 */
[----:B------:R-:W4:Y:S01]  /*0510*/  MUFU.RCP R24, R24 ;  /* 0x0000001800187308 */ /* 0x000f220000001000 */
[----:B------:R-:W-:-:S07]  /*0520*/  FSEL R11, R7, 1, P4 ;  /* 0x3f800000070b7808 */ /* 0x000fce0002000000 */
[----:B------:R-:W5:Y:S01]  /*0530*/  MUFU.RCP R23, R23 ;  /* 0x0000001700177308 */ /* 0x000f620000001000 */
[----:B------:R-:W-:Y:S01]  /*0540*/  FSEL R10, R7, 1, P6 ;  /* 0x3f800000070a7808 */ /* 0x000fe20003000000 */
[----:B------:R-:W-:Y:S01]  /*0550*/  @!P3 FMUL R25, R25, 16777216 ;  /* 0x4b8000001919b820 */ /* 0x000fe20000400000 */
[----:B------:R-:W-:-:S03]  /*0560*/  @!P5 FMUL R11, R11, 16777216 ;  /* 0x4b8000000b0bd820 */ /* 0x000fc60000400000 */
[----:B------:R-:W-:Y:S01]  /*0570*/  @!P1 FMUL R10, R10, 16777216 ;  /* 0x4b8000000a0a9820 */ /* 0x000fe20000400000 */
[----:B------:R-:W-:Y:S01]  /*0580*/  FADD R19, -R15, R19 ;  /* 0x000000130f137221 */ /* 0x000fe20000000100 */
[----:B--2---:R-:W-:-:S04]  /*0590*/  IMAD.WIDE R28, R20, 0x4, R26 ;  /* 0x00000004141c7825 */ /* 0x004fc800078e021a */
[----:B-1----:R-:W-:Y:S01]  /*05a0*/  FMUL R15, R6, R5 ;  /* 0x00000005060f7220 */ /* 0x002fe20000400000 */
[----:B---3--:R-:W-:Y:S01]  /*05b0*/  FMUL R25, R4, R25 ;  /* 0x0000001904197220 */ /* 0x008fe20000400000 */
[----:B----4-:R-:W-:Y:S01]  /*05c0*/  FMUL R24, R24, R11 ;  /* 0x0000000b18187220 */ /* 0x010fe20000400000 */
[----:B0-----:R-:W-:Y:S01]  /*05d0*/  IMAD.WIDE R26, R20, 0x4, R8 ;  /* 0x00000004141a7825 */ /* 0x001fe200078e0208 */
[----:B------:R-:W-:Y:S02]  /*05e0*/  CS2R R4, SRZ ;  /* 0x0000000000047805 */ /* 0x000fe4000001ff00 */
[----:B------:R-:W-:Y:S01]  /*05f0*/  CS2R R6, SRZ ;  /* 0x0000000000067805 */ /* 0x000fe2000001ff00 */
[----:B-----5:R-:W-:Y:S01]  /*0600*/  FMUL R23, R23, R10 ;  /* 0x0000000a17177220 */ /* 0x020fe20000400000 */
[----:B------:R-:W-:Y:S02]  /*0610*/  CS2R R8, SRZ ;  /* 0x0000000000087805 */ /* 0x000fe4000001ff00 */
[----:B------:R-:W-:-:S02]  /*0620*/  CS2R R10, SRZ ;  /* 0x00000000000a7805 */ /* 0x000fc4000001ff00 */
[----:B------:R-:W2:Y:S04]  /*0630*/  @!P0 LDG.E.EL.128 R4, desc[UR6][R28.64] ;  /* 0x000000061c048981 */ /* 0x000ea8000c2e1d00 */
[----:B------:R0:W2:Y:S01]  /*0640*/  @!P0 LDG.E.EL.128 R8, desc[UR6][R26.64] ;  /* 0x000000061a088981 */ /* 0x0000a2000c2e1d00 */
[----:B------:R-:W0:Y:S01]  /*0650*/  S2R R20, SR_TID.X ;  /* 0x0000000000147919 */ /* 0x000e220000002100 */
[----:B------:R-:W1:Y:S01]  /*0660*/  S2UR UR5, SR_CgaCtaId ;  /* 0x00000000000579c3 */ /* 0x000e620000008800 */
[C---:B------:R-:W-:Y:S01]  /*0670*/  FMUL R17, R25.reuse, R17 ;  /* 0x0000001119117220 */ /* 0x040fe20000400000 */
[----:B------:R-:W-:Y:S01]  /*0680*/  FMUL R12, R25, R12 ;  /* 0x0000000c190c7220 */ /* 0x000fe20000400000 */
[C---:B------:R-:W-:Y:S01]  /*0690*/  FMUL R25, R15.reuse, R16 ;  /* 0x000000100f197220 */ /* 0x040fe20000400000 */
[----:B------:R-:W-:Y:S01]  /*06a0*/  UMOV UR4, 0x400 ;  /* 0x0000040000047882 */ /* 0x000fe20000000000 */
[----:B------:R-:W-:Y:S01]  /*06b0*/  FMUL R15, R15, R22 ;  /* 0x000000160f0f7220 */ /* 0x000fe20000400000 */
[----:B------:R-:W-:Y:S01]  /*06c0*/  FMUL R13, R24, R13 ;  /* 0x0000000d180d7220 */ /* 0x000fe20000400000 */
[----:B------:R-:W-:Y:S01]  /*06d0*/  FMUL R14, R23, R14 ;  /* 0x0000000e170e7220 */ /* 0x000fe20000400000 */
[----:B-1----:R-:W-:Y:S01]  /*06e0*/  UPRMT UR4, UR5, 0x654, UR4 ;  /* 0x0000065405047896 */ /* 0x002fe20008000004 */
[----:B0-----:R-:W-:-:S04]  /*06f0*/  SHF.L.U32 R26, R20, 0x7, RZ ;  /* 0x00000007141a7819 */ /* 0x001fc800000006ff */
[----:B------:R-:W-:-:S04]  /*0700*/  LOP3.LUT R16, R26, 0x380, RZ, 0xc0, !PT ;  /* 0x000003801a107812 */ /* 0x000fc800078ec0ff */
[C---:B------:R-:W-:Y:S02]  /*0710*/  LOP3.LUT R22, R16.reuse, 0x20, RZ, 0xfc, !PT ;  /* 0x0000002010167812 */ /* 0x040fe400078efcff */
[C---:B------:R-:W-:Y:S02]  /*0720*/  LOP3.LUT R26, R16.reuse, 0x40, RZ, 0xfc, !PT ;  /* 0x00000040101a7812 */ /* 0x040fe400078efcff */
[----:B------:R-:W-:Y:S02]  /*0730*/  LOP3.LUT R27, R16, 0x60, RZ, 0xfc, !PT ;  /* 0x00000060101b7812 */ /* 0x000fe400078efcff */
[----:B------:R-:W-:-:S04]  /*0740*/  SHF.R.U32.HI R20, RZ, 0x1, R20 ;  /* 0x00000001ff147819 */ /* 0x000fc80000011614 */
[----:B------:R-:W-:Y:S02]  /*0750*/  LOP3.LUT R20, R20, 0x3c, RZ, 0xc0, !PT ;  /* 0x0000003c14147812 */ /* 0x000fe400078ec0ff */
[----:B------:R-:W-:Y:S01]  /*0760*/  LOP3.LUT R0, R0, 0x1c, R3, 0xf8, !PT ;  /* 0x0000001c00007812 */ /* 0x000fe200078ef803 */
[-CC-:B--2---:R-:W-:Y:S01]  /*0770*/  FFMA R15, R15, R4.reuse, R8.reuse ;  /* 0x000000040f0f7223 */ /* 0x184fe20000000008 */
[----:B------:R-:W-:Y:S01]  /*0780*/  FFMA R4, R25, R4, R8 ;  /* 0x0000000419047223 */ /* 0x000fe20000000008 */
[C---:B------:R-:W-:Y:S02]  /*0790*/  LOP3.LUT R25, R16.reuse, R21, RZ, 0xfc, !PT ;  /* 0x0000001510197212 */ /* 0x040fe400078efcff */
[----:B------:R-:W-:Y:S01]  /*07a0*/  LEA.HI R8, R16, UR4, RZ, 0x1d ;  /* 0x0000000410087c11 */ /* 0x000fe2000f8fe8ff */
[----:B------:R-:W-:Y:S01]  /*07b0*/  FFMA R12, R12, R5, R9 ;  /* 0x000000050c0c7223 */ /* 0x000fe20000000009 */
[----:B------:R-:W-:Y:S01]  /*07c0*/  LEA.HI R16, R22, UR4, RZ, 0x1d ;  /* 0x0000000416107c11 */ /* 0x000fe2000f8fe8ff */
[--C-:B------:R-:W-:Y:S01]  /*07d0*/  FFMA R13, R13, R6, R10.reuse ;  /* 0x000000060d0d7223 */ /* 0x100fe2000000000a */
[----:B------:R-:W-:Y:S01]  /*07e0*/  LEA.HI R22, R26, UR4, RZ, 0x1d ;  /* 0x000000041a167c11 */ /* 0x000fe2000f8fe8ff */
[----:B------:R-:W-:Y:S01]  /*07f0*/  FFMA R14, R14, R7, R11 ;  /* 0x000000070e0e7223 */ /* 0x000fe2000000000b */
[----:B------:R-:W-:Y:S01]  /*0800*/  LEA.HI R26, R27, UR4, RZ, 0x1d ;  /* 0x000000041b1a7c11 */ /* 0x000fe2000f8fe8ff */
[----:B------:R-:W-:Y:S01]  /*0810*/  FMUL R27, R24, R18 ;  /* 0x00000012181b7220 */ /* 0x000fe20000400000 */
[----:B------:R-:W-:Y:S01]  /*0820*/  FMUL R18, R23, R19 ;  /* 0x0000001317127220 */ /* 0x000fe20000400000 */
[----:B------:R-:W-:Y:S01]  /*0830*/  FSETP.GEU.AND P3, PT, R15, RZ, PT ;  /* 0x000000ff0f00720b */ /* 0x000fe20003f6e000 */
[----:B------:R-:W-:Y:S01]  /*0840*/  FFMA R17, R17, R5, R9 ;  /* 0x0000000511117223 */ /* 0x000fe20000000009 */
[----:B------:R-:W-:Y:S01]  /*0850*/  FSETP.GEU.AND P2, PT, R12, RZ, PT ;  /* 0x000000ff0c00720b */ /* 0x000fe20003f4e000 */
[----:B------:R-:W-:Y:S01]  /*0860*/  FFMA R27, R27, R6, R10 ;  /* 0x000000061b1b7223 */ /* 0x000fe2000000000a */
[----:B------:R-:W-:Y:S01]  /*0870*/  FSETP.GEU.AND P1, PT, R13, RZ, PT ;  /* 0x000000ff0d00720b */ /* 0x000fe20003f2e000 */
[----:B------:R-:W-:Y:S01]  /*0880*/  FFMA R18, R18, R7, R11 ;  /* 0x0000000712127223 */ /* 0x000fe2000000000b */
[----:B------:R-:W-:Y:S01]  /*0890*/  FSETP.GEU.AND P0, PT, R14, RZ, PT ;  /* 0x000000ff0e00720b */ /* 0x000fe20003f0e000 */
[----:B------:R-:W-:Y:S01]  /*08a0*/  IMAD R8, R25, 0x4, R8 ;  /* 0x0000000419087824 */ /* 0x000fe200078e0208 */
[----:B------:R-:W-:Y:S01]  /*08b0*/  FSEL R15, R15, RZ, P3 ;  /* 0x000000ff0f0f7208 */ /* 0x000fe20001800000 */
[----:B------:R-:W-:Y:S01]  /*08c0*/  IMAD R16, R25, 0x4, R16 ;  /* 0x0000000419107824 */ /* 0x000fe200078e0210 */
[----:B------:R-:W-:-:S02]  /*08d0*/  FSEL R5, R12, RZ, P2 ;  /* 0x000000ff0c057208 */ /* 0x000fc40001000000 */
[----:B------:R-:W-:Y:S01]  /*08e0*/  FSETP.GEU.AND P3, PT, R4, RZ, PT ;  /* 0x000000ff0400720b */ /* 0x000fe20003f6e000 */
[----:B------:R-:W-:Y:S01]  /*08f0*/  IMAD R22, R25, 0x4, R22 ;  /* 0x0000000419167824 */ /* 0x000fe200078e0216 */
[----:B------:R-:W-:Y:S02]  /*0900*/  FSEL R13, R13, RZ, P1 ;  /* 0x000000ff0d0d7208 */ /* 0x000fe40000800000 */
[----:B------:R-:W-:Y:S02]  /*0910*/  FSETP.GEU.AND P2, PT, R17, RZ, PT ;  /* 0x000000ff1100720b */ /* 0x000fe40003f4e000 */
[----:B------:R-:W-:Y:S02]  /*0920*/  FSEL R14, R14, RZ, P0 ;  /* 0x000000ff0e0e7208 */ /* 0x000fe40000000000 */
[----:B------:R-:W-:Y:S02]  /*0930*/  FSETP.GEU.AND P1, PT, R27, RZ, PT ;  /* 0x000000ff1b00720b */ /* 0x000fe40003f2e000 */
[----:B------:R-:W-:-:S02]  /*0940*/  LEA R25, R25, R26, 0x2 ;  /* 0x0000001a19197211 */ /* 0x000fc400078e10ff */
[----:B------:R-:W-:Y:S01]  /*0950*/  FSETP.GEU.AND P0, PT, R18, RZ, PT ;  /* 0x000000ff1200720b */ /* 0x000fe20003f0e000 */
[----:B------:R-:W-:Y:S01]  /*0960*/  STS [R8], R15 ;  /* 0x0000000f08007388 */ /* 0x000fe20000000800 */
[----:B------:R-:W-:Y:S02]  /*0970*/  FSEL R9, R4, RZ, P3 ;  /* 0x000000ff04097208 */ /* 0x000fe40001800000 */
[----:B------:R-:W-:Y:S01]  /*0980*/  FSEL R17, R17, RZ, P2 ;  /* 0x000000ff11117208 */ /* 0x000fe20001000000 */
[----:B------:R-:W-:Y:S01]  /*0990*/  STS [R16+0x80], R5 ;  /* 0x0000800510007388 */ /* 0x000fe20000000800 */
[----:B------:R-:W-:Y:S02]  /*09a0*/  FSEL R27, R27, RZ, P1 ;  /* 0x000000ff1b1b7208 */ /* 0x000fe40000800000 */
[----:B------:R-:W-:Y:S01]  /*09b0*/  FSEL R18, R18, RZ, P0 ;  /* 0x000000ff12127208 */ /* 0x000fe20000000000 */
[----:B------:R-:W-:Y:S04]  /*09c0*/  STS [R22+0x100], R13 ;  /* 0x0001000d16007388 */ /* 0x000fe80000000800 */
[----:B------:R-:W-:Y:S04]  /*09d0*/  STS [R25+0x180], R14 ;  /* 0x0001800e19007388 */ /* 0x000fe80000000800 */
[----:B------:R0:W-:Y:S04]  /*09e0*/  STS [R8+0x40], R9 ;  /* 0x0000400908007388 */ /* 0x0001e80000000800 */
[----:B------:R-:W-:Y:S04]  /*09f0*/  STS [R16+0xc0], R17 ;  /* 0x0000c01110007388 */ /* 0x000fe80000000800 */
[----:B------:R-:W-:Y:S01]  /*0a00*/  STS [R22+0x140], R27 ;  /* 0x0001401b16007388 */ /* 0x000fe20000000800 */
[----:B------:R-:W-:Y:S01]  /*0a10*/  LOP3.LUT R10, R3, 0x1fc, RZ, 0xc0, !PT ;  /* 0x000001fc030a7812 */ /* 0x000fe200078ec0ff */
[----:B------:R-:W-:Y:S01]  /*0a20*/  VIADD R7, R20, UR4 ;  /* 0x0000000414077c36 */ /* 0x000fe20008000000 */
[----:B------:R-:W-:Y:S01]  /*0a30*/  LOP3.LUT R11, R2, R21, RZ, 0xfc, !PT ;  /* 0x00000015020b7212 */ /* 0x000fe200078efcff */
[----:B------:R-:W-:Y:S01]  /*0a40*/  STS [R25+0x1c0], R18 ;  /* 0x0001c01219007388 */ /* 0x000fe20000000800 */
[----:B0-----:R-:W0:Y:S01]  /*0a50*/  LDC.64 R8, c[0x0][0x238] ;  /* 0x00008e00ff087b82 */ /* 0x001e220000000a00 */
[----:B------:R-:W-:-:S07]  /*0a60*/  IMAD R14, R10, 0x4, R7 ;  /* 0x000000040a0e7824 */ /* 0x000fce00078e0207 */
[----:B------:R-:W-:Y:S01]  /*0a70*/  BAR.SYNC.DEFER_BLOCKING 0x0 ;  /* 0x0000000000007b1d */ /* 0x000fe20000010000 */
[----:B------:R-:W-:-:S05]  /*0a80*/  IMAD.HI R12, R11, 0x2aaaaaab, RZ ;  /* 0x2aaaaaab0b0c7827 */ /* 0x000fca00078e02ff */
[----:B------:R-:W-:Y:S01]  /*0a90*/  SHF.R.U32.HI R13, RZ, 0x1f, R12 ;  /* 0x0000001fff0d7819 */ /* 0x000fe2000001160c */
[----:B------:R-:W-:Y:S04]  /*0aa0*/  LDS R4, [R14] ;  /* 0x000000000e047984 */ /* 0x000fe80000000800 */
[----:B------:R-:W-:Y:S04]  /*0ab0*/  LDS R5, [R14+0x4] ;  /* 0x000004000e057984 */ /* 0x000fe80000000800 */
[----:B------:R-:W-:Y:S04]  /*0ac0*/  LDS R6, [R14+0x8] ;  /* 0x000008000e067984 */ /* 0x000fe80000000800 */
[----:B------:R-:W1:Y:S01]  /*0ad0*/  LDS R7, [R14+0xc] ;  /* 0x00000c000e077984 */ /* 0x000e620000000800 */
[----:B------:R-:W-:-:S02]  /*0ae0*/  LEA.HI.SX32 R12, R12, R13, 0x1c ;  /* 0x0000000d0c0c7211 */ /* 0x000fc400078fe2ff */
[----:B------:R-:W-:Y:S02]  /*0af0*/  ISETP.GE.AND P0, PT, R0, 0x24, PT ;  /* 0x000000240000780c */ /* 0x000fe40003f06270 */
[----:B------:R-:W-:Y:S01]  /*0b00*/  LOP3.LUT R21, R2, 0x10, R21, 0xfe, !PT ;  /* 0x0000001002157812 */ /* 0x000fe200078efe15 */
[----:B------:R-:W-:Y:S01]  /*0b10*/  IMAD R3, R12, -0x60, R11 ;  /* 0xffffffa00c037824 */ /* 0x000fe200078e020b */
[----:B------:R-:W-:Y:S02]  /*0b20*/  LOP3.LUT R13, R10, 0x200, RZ, 0xfc, !PT ;  /* 0x000002000a0d7812 */ /* 0x000fe400078efcff */
[----:B------:R-:W-:Y:S01]  /*0b30*/  ISETP.LT.AND P1, PT, R11, 0x180, !P0 ;  /* 0x000001800b00780c */ /* 0x000fe20004721270 */
[----:B------:R-:W-:Y:S01]  /*0b40*/  IMAD R3, R3, 0x24, R0 ;  /* 0x0000002403037824 */ /* 0x000fe200078e0200 */
[----:B------:R-:W-:Y:S02]  /*0b50*/  ISETP.LT.AND P0, PT, R21, 0x180, !P0 ;  /* 0x000001801500780c */ /* 0x000fe40004701270 */
[----:B------:R-:W-:Y:S01]  /*0b60*/  SHF.R.U32.HI R13, RZ, 0x3, R13 ;  /* 0x00000003ff0d7819 */ /* 0x000fe2000001160d */
[----:B------:R-:W-:-:S03]  /*0b70*/  IMAD R3, R12, 0x6c00, R3 ;  /* 0x00006c000c037824 */ /* 0x000fc600078e0203 */
[----:B------:R-:W-:Y:S01]  /*0b80*/  LOP3.LUT R13, R13, 0x7c, RZ, 0xc0, !PT ;  /* 0x0000007c0d0d7812 */ /* 0x000fe200078ec0ff */
[----:B0-----:R-:W-:-:S03]  /*0b90*/  IMAD.WIDE R2, R3, 0x4, R8 ;  /* 0x0000000403027825 */ /* 0x001fc600078e0208 */
[----:B------:R-:W-:-:S05]  /*0ba0*/  IADD3 R13, R13, UR4, RZ ;  /* 0x000000040d0d7c10 */ /* 0x000fca000fffe0ff */
[----:B------:R-:W-:Y:S01]  /*0bb0*/  IMAD R13, R10, 0x4, R13 ;  /* 0x000000040a0d7824 */ /* 0x000fe200078e020d */
[----:B-1----:R0:W-:Y:S02]  /*0bc0*/  @P1 STG.E.128 desc[UR6][R2.64], R4 ;  /* 0x0000000402001986 */ /* 0x0021e4000c101d06 */
[----:B0-----:R-:W-:Y:S05]  /*0bd0*/  @!P0 EXIT ;  /* 0x000000000000894d */ /* 0x001fea0003800000 */
[----:B0-----:R-:W-:Y:S01]  /*0be0*/  LDS R4, [R13+0x800] ;  /* 0x000800000d047984 */ /* 0x001fe20000000800 */
[----:B------:R-:W-:-:S03]  /*0bf0*/  IMAD.HI R2, R21, 0x2aaaaaab, RZ ;  /* 0x2aaaaaab15027827 */ /* 0x000fc600078e02ff */
[----:B------:R-:W-:Y:S02]  /*0c00*/  LDS R5, [R13+0x804] ;  /* 0x000804000d057984 */ /* 0x000fe40000000800 */
[----:B------:R-:W-:Y:S02]  /*0c10*/  SHF.R.U32.HI R3, RZ, 0x1f, R2 ;  /* 0x0000001fff037819 */ /* 0x000fe40000011602 */
[----:B------:R-:W-:Y:S02]  /*0c20*/  LDS R6, [R13+0x808] ;  /* 0x000808000d067984 */ /* 0x000fe40000000800 */
[----:B------:R-:W-:Y:S02]  /*0c30*/  LEA.HI.SX32 R2, R2, R3, 0x1c ;  /* 0x0000000302027211 */ /* 0x000fe400078fe2ff */
[----:B------:R-:W0:Y:S03]  /*0c40*/  LDS R7, [R13+0x80c] ;  /* 0x00080c000d077984 */ /* 0x000e260000000800 */
[----:B------:R-:W-:-:S04]  /*0c50*/  IMAD R21, R2, -0x60, R21 ;  /* 0xffffffa002157824 */ /* 0x000fc800078e0215 */
[----:B------:R-:W-:-:S04]  /*0c60*/  IMAD R21, R21, 0x24, R0 ;  /* 0x0000002415157824 */ /* 0x000fc800078e0200 */
[----:B------:R-:W-:-:S04]  /*0c70*/  IMAD R21, R2, 0x6c00, R21 ;  /* 0x00006c0002157824 */ /* 0x000fc800078e0215 */
[----:B------:R-:W-:-:S05]  /*0c80*/  IMAD.WIDE R8, R21, 0x4, R8 ;  /* 0x0000000415087825 */ /* 0x000fca00078e0208 */
[----:B0-----:R-:W-:Y:S01]  /*0c90*/  STG.E.128 desc[UR6][R8.64], R4 ;  /* 0x0000000408007986 */ /* 0x001fe2000c101d06 */
[----:B------:R-:W-:Y:S05]  /*0ca0*/  EXIT ;  /* 0x000000000000794d */ /* 0x000fea0003800000 */
.L_x_0:
[----:B------:R-:W-:-:S00]  /*0cb0*/  BRA `(.L_x_0) ;  /* 0xfffffffc00fc7947 */ /* 0x000fc0000383ffff */
[----:B------:R-:W-:-:S00]  /*0cc0*/  NOP ;  /* 0x0000000000007918 */ /* 0x000fc00000000000 */
        /* <DEDUP_REMOVED lines=11> */
.L_x_1:


//--------------------- .nv.global.init           --------------------------
	.section	.nv.global.init,"aw",@progbits
.nv.global.init:
	.type		_$_str,@object
	.size		_$_str,(_$_str_$_2 - _$_str)
_$_str:
        /*0000*/ 	.byte	0x5f, 0x5f, 0x43, 0x55, 0x44, 0x41, 0x5f, 0x46, 0x54, 0x5a, 0x00
	.type		_$_str_$_2,@object
	.size		_$_str_$_2,(.L_1 - _$_str_$_2)
_$_str_$_2:
        /*000b*/ 	.byte	0x5f, 0x5f, 0x43, 0x55, 0x44, 0x41, 0x5f, 0x50, 0x52, 0x45, 0x43, 0x5f, 0x53, 0x51, 0x52, 0x54
        /*001b*/ 	.byte	0x00
.L_1:


//--------------------- .nv.shared.triton_poi_fused__native_batch_norm_legit_no_training_relu_35 --------------------------
	.section	.nv.shared.triton_poi_fused__native_batch_norm_legit_no_training_relu_35,"aw",@nobits
	.sectionflags	@""
	.align	16
	.zero		1024


//--------------------- .nv.constant0.triton_poi_fused__native_batch_norm_legit_no_training_relu_35 --------------------------
	.section	.nv.constant0.triton_poi_fused__native_batch_norm_legit_no_training_relu_35,"a",@progbits
	.sectionflags	@""
	.align	4
.nv.constant0.triton_poi_fused__native_batch_norm_legit_no_training_relu_35:
	.zero		584
